//
// Generated by NVIDIA NVVM Compiler
//
// Compiler Build ID: CL-36424714
// Cuda compilation tools, release 13.0, V13.0.88
// Based on NVVM 20.0.0
//

.version 9.0
.target sm_100
.address_size 64

	// .globl	_Z6kernelPfS_S_i

.visible .entry _Z6kernelPfS_S_i(
	.param .u64 .ptr .align 1 _Z6kernelPfS_S_i_param_0,
	.param .u64 .ptr .align 1 _Z6kernelPfS_S_i_param_1,
	.param .u64 .ptr .align 1 _Z6kernelPfS_S_i_param_2,
	.param .u32 _Z6kernelPfS_S_i_param_3
)
{
	.reg .pred 	%p<2>;
	.reg .b32 	%r<6>;
	.reg .b32 	%f<4>;
	.reg .b64 	%rd<11>;

	ld.param.u64 	%rd1, [_Z6kernelPfS_S_i_param_0];
	ld.param.u64 	%rd2, [_Z6kernelPfS_S_i_param_1];
	ld.param.u64 	%rd3, [_Z6kernelPfS_S_i_param_2];
	ld.param.u32 	%r2, [_Z6kernelPfS_S_i_param_3];
	mov.u32 	%r3, %ctaid.x;
	mov.u32 	%r4, %ntid.x;
	mov.u32 	%r5, %tid.x;
	mad.lo.s32 	%r1, %r3, %r4, %r5;
	setp.ge.s32 	%p1, %r1, %r2;
	@%p1 bra 	$L__BB0_2;
	cvta.to.global.u64 	%rd4, %rd1;
	cvta.to.global.u64 	%rd5, %rd2;
	cvta.to.global.u64 	%rd6, %rd3;
	mul.wide.s32 	%rd7, %r1, 4;
	add.s64 	%rd8, %rd4, %rd7;
	ld.global.f32 	%f1, [%rd8];
	add.s64 	%rd9, %rd5, %rd7;
	ld.global.f32 	%f2, [%rd9];
	add.f32 	%f3, %f1, %f2;
	add.s64 	%rd10, %rd6, %rd7;
	st.global.f32 	[%rd10], %f3;
$L__BB0_2:
	ret;

}


// ===== COMPILED SASS (sm_100) =====

	.target	sm_100

	.elftype	@"ET_EXEC"


//--------------------- .note.nv.tkinfo           --------------------------
	.section	.note.nv.tkinfo,"",@"SHT_NOTE"
	.sectionflags	@"SHF_NOTE_NV_TKINFO"
	.tkinfo
        /*0018*/ 	.word	0x00000002
        /*0030*/ 	.string	""
        /*0030*/ 	.string	"ptxas"
        /*0030*/ 	.string	"Cuda compilation tools, release 13.0, V13.0.88"
        /*0030*/ 	.string	"Build cuda_13.0.r13.0/compiler.36424714_0"
        /*0030*/ 	.string	"-arch sm_100 -m 64 "



//--------------------- .note.nv.cuinfo           --------------------------
	.section	.note.nv.cuinfo,"",@"SHT_NOTE"
	.sectionflags	@"SHF_NOTE_NV_CUINFO"
        /*0018*/ 	.short	0x0002
        /*001a*/ 	.short	0x0064
        /*001c*/ 	.short	0x0082
	.zero		2


//--------------------- .nv.info                  --------------------------
	.section	.nv.info,"",@"SHT_CUDA_INFO"
	.align	4


	//----- nvinfo : EIATTR_REGCOUNT
	.align		4
        /*0000*/ 	.byte	0x04, 0x2f
        /*0002*/ 	.short	(.L_1 - .L_0)
	.align		4
.L_0:
        /*0004*/ 	.word	index@(_Z6kernelPfS_S_i)
        /*0008*/ 	.word	0x0000000c


	//----- nvinfo : EIATTR_FRAME_SIZE
	.align		4
.L_1:
        /*000c*/ 	.byte	0x04, 0x11
        /*000e*/ 	.short	(.L_3 - .L_2)
	.align		4
.L_2:
        /*0010*/ 	.word	index@(_Z6kernelPfS_S_i)
        /*0014*/ 	.word	0x00000000


	//----- nvinfo : EIATTR_MIN_STACK_SIZE
	.align		4
.L_3:
        /*0018*/ 	.byte	0x04, 0x12
        /*001a*/ 	.short	(.L_5 - .L_4)
	.align		4
.L_4:
        /*001c*/ 	.word	index@(_Z6kernelPfS_S_i)
        /*0020*/ 	.word	0x00000000
.L_5:


//--------------------- .nv.compat                --------------------------
	.section	.nv.compat,"",@"SHT_CUDA_COMPAT_INFO"
	.align	4
        /*0000*/ 	.byte	0x02, 0x09, 0x00, 0x00, 0x02, 0x02, 0x01, 0x00, 0x02, 0x05, 0x05, 0x00, 0x03, 0x07, 0x01, 0x01
        /*0010*/ 	.byte	0x02, 0x03, 0x00, 0x00, 0x02, 0x06, 0x01, 0x00, 0x04, 0x0b, 0x08, 0x00, 0x09, 0x00, 0x00, 0x00
        /*0020*/ 	.byte	0x00, 0x00, 0x00, 0x00


//--------------------- .nv.info._Z6kernelPfS_S_i --------------------------
	.section	.nv.info._Z6kernelPfS_S_i,"",@"SHT_CUDA_INFO"
	.sectionflags	@""
	.align	4


	//----- nvinfo : EIATTR_CUDA_API_VERSION
	.align		4
        /*0000*/ 	.byte	0x04, 0x37
        /*0002*/ 	.short	(.L_7 - .L_6)
.L_6:
        /*0004*/ 	.word	0x00000082


	//----- nvinfo : EIATTR_KPARAM_INFO
	.align		4
.L_7:
        /*0008*/ 	.byte	0x04, 0x17
        /*000a*/ 	.short	(.L_9 - .L_8)
.L_8:
        /*000c*/ 	.word	0x00000000
        /*0010*/ 	.short	0x0003
        /*0012*/ 	.short	0x0018
        /*0014*/ 	.byte	0x00, 0xf0, 0x11, 0x00


	//----- nvinfo : EIATTR_KPARAM_INFO
	.align		4
.L_9:
        /*0018*/ 	.byte	0x04, 0x17
        /*001a*/ 	.short	(.L_11 - .L_10)
.L_10:
        /*001c*/ 	.word	0x00000000
        /*0020*/ 	.short	0x0002
        /*0022*/ 	.short	0x0010
        /*0024*/ 	.byte	0x00, 0xf5, 0x21, 0x00


	//----- nvinfo : EIATTR_KPARAM_INFO
	.align		4
.L_11:
        /*0028*/ 	.byte	0x04, 0x17
        /*002a*/ 	.short	(.L_13 - .L_12)
.L_12:
        /*002c*/ 	.word	0x00000000
        /*0030*/ 	.short	0x0001
        /*0032*/ 	.short	0x0008
        /*0034*/ 	.byte	0x00, 0xf5, 0x21, 0x00


	//----- nvinfo : EIATTR_KPARAM_INFO
	.align		4
.L_13:
        /*0038*/ 	.byte	0x04, 0x17
        /*003a*/ 	.short	(.L_15 - .L_14)
.L_14:
        /*003c*/ 	.word	0x00000000
        /*0040*/ 	.short	0x0000
        /*0042*/ 	.short	0x0000
        /*0044*/ 	.byte	0x00, 0xf5, 0x21, 0x00


	//----- nvinfo : EIATTR_SPARSE_MMA_MASK
	.align		4
.L_15:
        /*0048*/ 	.byte	0x03, 0x50
        /*004a*/ 	.short	0x0000


	//----- nvinfo : EIATTR_MAXREG_COUNT
	.align		4
        /*004c*/ 	.byte	0x03, 0x1b
        /*004e*/ 	.short	0x00ff


	//----- nvinfo : EIATTR_MERCURY_ISA_VERSION
	.align		4
        /*0050*/ 	.byte	0x03, 0x5f
        /*0052*/ 	.short	0x0101


	//----- nvinfo : EIATTR_VRC_CTA_INIT_COUNT
	.align		4
        /*0054*/ 	.byte	0x02, 0x4a
	.zero		1
	.zero		1


	//----- nvinfo : EIATTR_EXIT_INSTR_OFFSETS
	.align		4
        /*0058*/ 	.byte	0x04, 0x1c
        /*005a*/ 	.short	(.L_17 - .L_16)


	//   ....[0]....
.L_16:
        /*005c*/ 	.word	0x00000070


	//   ....[1]....
        /*0060*/ 	.word	0x00000130


	//----- nvinfo : EIATTR_CBANK_PARAM_SIZE
	.align		4
.L_17:
        /*0064*/ 	.byte	0x03, 0x19
        /*0066*/ 	.short	0x001c


	//----- nvinfo : EIATTR_PARAM_CBANK
	.align		4
        /*0068*/ 	.byte	0x04, 0x0a
        /*006a*/ 	.short	(.L_19 - .L_18)
	.align		4
.L_18:
        /*006c*/ 	.word	index@(.nv.constant0._Z6kernelPfS_S_i)
        /*0070*/ 	.short	0x0380
        /*0072*/ 	.short	0x001c


	//----- nvinfo : EIATTR_SW_WAR
	.align		4
.L_19:
        /*0074*/ 	.byte	0x04, 0x36
        /*0076*/ 	.short	(.L_21 - .L_20)
.L_20:
        /*0078*/ 	.word	0x00000008
.L_21:


//--------------------- .nv.callgraph             --------------------------
	.section	.nv.callgraph,"",@"SHT_CUDA_CALLGRAPH"
	.align	4
	.sectionentsize	8
	.align		4
        /*0000*/ 	.word	0x00000000
	.align		4
        /*0004*/ 	.word	0xffffffff
	.align		4
        /*0008*/ 	.word	0x00000000
	.align		4
        /*000c*/ 	.word	0xfffffffe
	.align		4
        /*0010*/ 	.word	0x00000000
	.align		4
        /*0014*/ 	.word	0xfffffffd
	.align		4
        /*0018*/ 	.word	0x00000000
	.align		4
        /*001c*/ 	.word	0xfffffffc


//--------------------- .text._Z6kernelPfS_S_i    --------------------------
	.section	.text._Z6kernelPfS_S_i,"ax",@progbits
	.align	128
        .global         _Z6kernelPfS_S_i
        .type           _Z6kernelPfS_S_i,@function
        .size           _Z6kernelPfS_S_i,(.L_x_1 - _Z6kernelPfS_S_i)
        .other          _Z6kernelPfS_S_i,@"STO_CUDA_ENTRY STV_DEFAULT"
_Z6kernelPfS_S_i:
.text._Z6kernelPfS_S_i:
[----:B------:R-:W-:Y:S01]  /*0000*/  LDC R1, c[0x0][0x37c] ;  /* 0x0000df00ff017b82 */ /* 0x000fe20000000800 */
[----:B------:R-:W0:Y:S07]  /*0010*/  S2R R0, SR_TID.X ;  /* 0x0000000000007919 */ /* 0x000e2e0000002100 */
[----:B------:R-:W0:Y:S01]  /*0020*/  S2UR UR4, SR_CTAID.X ;  /* 0x00000000000479c3 */ /* 0x000e220000002500 */
[----:B------:R-:W1:Y:S07]  /*0030*/  LDCU UR5, c[0x0][0x398] ;  /* 0x00007300ff0577ac */ /* 0x000e6e0008000800 */
[----:B------:R-:W0:Y:S02]  /*0040*/  LDC R9, c[0x0][0x360] ;  /* 0x0000d800ff097b82 */ /* 0x000e240000000800 */
[----:B0-----:R-:W-:-:S05]  /*0050*/  IMAD R9, R9, UR4, R0 ;  /* 0x0000000409097c24 */ /* 0x001fca000f8e0200 */
[----:B-1----:R-:W-:-:S13]  /*0060*/  ISETP.GE.AND P0, PT, R9, UR5, PT ;  /* 0x0000000509007c0c */ /* 0x002fda000bf06270 */
[----:B------:R-:W-:Y:S05]  /*0070*/  @P0 EXIT ;  /* 0x000000000000094d */ /* 0x000fea0003800000 */
[----:B------:R-:W0:Y:S01]  /*0080*/  LDC.64 R2, c[0x0][0x380] ;  /* 0x0000e000ff027b82 */ /* 0x000e220000000a00 */
[----:B------:R-:W1:Y:S07]  /*0090*/  LDCU.64 UR4, c[0x0][0x358] ;  /* 0x00006b00ff0477ac */ /* 0x000e6e0008000a00 */
[----:B------:R-:W2:Y:S08]  /*00a0*/  LDC.64 R4, c[0x0][0x388] ;  /* 0x0000e200ff047b82 */ /* 0x000eb00000000a00 */
[----:B------:R-:W3:Y:S01]  /*00b0*/  LDC.64 R6, c[0x0][0x390] ;  /* 0x0000e400ff067b82 */ /* 0x000ee20000000a00 */
[----:B0-----:R-:W-:-:S06]  /*00c0*/  IMAD.WIDE R2, R9, 0x4, R2 ;  /* 0x0000000409027825 */ /* 0x001fcc00078e0202 */
[----:B-1----:R-:W4:Y:S01]  /*00d0*/  LDG.E R2, desc[UR4][R2.64] ;  /* 0x0000000402027981 */ /* 0x002f22000c1e1900 */
[----:B--2---:R-:W-:-:S06]  /*00e0*/  IMAD.WIDE R4, R9, 0x4, R4 ;  /* 0x0000000409047825 */ /* 0x004fcc00078e0204 */
[----:B------:R-:W4:Y:S01]  /*00f0*/  LDG.E R5, desc[UR4][R4.64] ;  /* 0x0000000404057981 */ /* 0x000f22000c1e1900 */
[----:B---3--:R-:W-:-:S04]  /*0100*/  IMAD.WIDE R6, R9, 0x4, R6 ;  /* 0x0000000409067825 */ /* 0x008fc800078e0206 */
[----:B----4-:R-:W-:-:S05]  /*0110*/  FADD R9, R2, R5 ;  /* 0x0000000502097221 */ /* 0x010fca0000000000 */
[----:B------:R-:W-:Y:S01]  /*0120*/  STG.E desc[UR4][R6.64], R9 ;  /* 0x0000000906007986 */ /* 0x000fe2000c101904 */
[----:B------:R-:W-:Y:S05]  /*0130*/  EXIT ;  /* 0x000000000000794d */ /* 0x000fea0003800000 */
.L_x_0:
[----:B------:R-:W-:-:S00]  /*0140*/  BRA `(.L_x_0) ;  /* 0xfffffffc00fc7947 */ /* 0x000fc0000383ffff */
[----:B------:R-:W-:-:S00]  /*0150*/  NOP ;  /* 0x0000000000007918 */ /* 0x000fc00000000000 */
        /* <DEDUP_REMOVED lines=10> */
.L_x_1:


//--------------------- .nv.shared.reserved.0     --------------------------
	.section	.nv.shared.reserved.0,"aw",@nobits
	.weak		__nv_reservedSMEM_offset_0_alias
	.size		__nv_reservedSMEM_offset_0_alias, 0, 64
	.other		__nv_reservedSMEM_offset_0_alias,@"STO_CUDA_RESERVED_SHARED STV_DEFAULT"
__nv_reservedSMEM_offset_0_alias:
	.zero		0
	.zero		64


//--------------------- .nv.constant0._Z6kernelPfS_S_i --------------------------
	.section	.nv.constant0._Z6kernelPfS_S_i,"a",@progbits
	.sectionflags	@""
	.align	4
.nv.constant0._Z6kernelPfS_S_i:
	.zero		924


//--------------------- SYMBOLS --------------------------

	.type		.nv.reservedSmem.offset0,@object
	.size		.nv.reservedSmem.offset0,0x4
